	.headerflags	@"EF_CUDA_TEXMODE_UNIFIED EF_CUDA_64BIT_ADDRESS EF_CUDA_ACCELERATORS EF_CUDA_SM90 EF_CUDA_VIRTUAL_SM(EF_CUDA_SM90)"
	.elftype	@"ET_EXEC"


//--------------------- .nv.info                  --------------------------
	.section	.nv.info,"",@"SHT_CUDA_INFO"
	.align	4


	//----- nvinfo : EIATTR_REGCOUNT
	.align		4
        /*0000*/ 	.byte	0x04, 0x2f
        /*0002*/ 	.short	(.L_1 - .L_0)
	.align		4
.L_0:
        /*0004*/ 	.word	index@(triton_poi_fused_max_pool2d_with_indices_6)
        /*0008*/ 	.word	0x00000028


	//----- nvinfo : EIATTR_MIN_STACK_SIZE
	.align		4
.L_1:
        /*000c*/ 	.byte	0x04, 0x12
        /*000e*/ 	.short	(.L_3 - .L_2)
	.align		4
.L_2:
        /*0010*/ 	.word	index@(triton_poi_fused_max_pool2d_with_indices_6)
        /*0014*/ 	.word	0x00000000


	//----- nvinfo : EIATTR_FRAME_SIZE
	.align		4
.L_3:
        /*0018*/ 	.byte	0x04, 0x11
        /*001a*/ 	.short	(.L_5 - .L_4)
	.align		4
.L_4:
        /*001c*/ 	.word	index@(triton_poi_fused_max_pool2d_with_indices_6)
        /*0020*/ 	.word	0x00000000


	//----- nvinfo : EIATTR_MIN_STACK_SIZE
	.align		4
.L_5:
        /*0024*/ 	.byte	0x04, 0x12
        /*0026*/ 	.short	(.L_7 - .L_6)
	.align		4
.L_6:
        /*0028*/ 	.word	index@(triton_poi_fused_max_pool2d_with_indices_6)
        /*002c*/ 	.word	0x00000000
.L_7:


//--------------------- .nv.info.triton_poi_fused_max_pool2d_with_indices_6 --------------------------
	.section	.nv.info.triton_poi_fused_max_pool2d_with_indices_6,"",@"SHT_CUDA_INFO"
	.sectionflags	@""
	.align	4


	//----- nvinfo : EIATTR_CUDA_API_VERSION
	.align		4
        /*0000*/ 	.byte	0x04, 0x37
        /*0002*/ 	.short	(.L_9 - .L_8)
.L_8:
        /*0004*/ 	.word	0x0000007c


	//----- nvinfo : EIATTR_KPARAM_INFO
	.align		4
.L_9:
        /*0008*/ 	.byte	0x04, 0x17
        /*000a*/ 	.short	(.L_11 - .L_10)
.L_10:
        /*000c*/ 	.word	0x00000000
        /*0010*/ 	.short	0x0003
        /*0012*/ 	.short	0x0018
        /*0014*/ 	.byte	0x00, 0xf0, 0x11, 0x00


	//----- nvinfo : EIATTR_KPARAM_INFO
	.align		4
.L_11:
        /*0018*/ 	.byte	0x04, 0x17
        /*001a*/ 	.short	(.L_13 - .L_12)
.L_12:
        /*001c*/ 	.word	0x00000000
        /*0020*/ 	.short	0x0002
        /*0022*/ 	.short	0x0010
        /*0024*/ 	.byte	0x00, 0xf4, 0x21, 0x00


	//----- nvinfo : EIATTR_KPARAM_INFO
	.align		4
.L_13:
        /*0028*/ 	.byte	0x04, 0x17
        /*002a*/ 	.short	(.L_15 - .L_14)
.L_14:
        /*002c*/ 	.word	0x00000000
        /*0030*/ 	.short	0x0001
        /*0032*/ 	.short	0x0008
        /*0034*/ 	.byte	0x00, 0xf4, 0x21, 0x00


	//----- nvinfo : EIATTR_KPARAM_INFO
	.align		4
.L_15:
        /*0038*/ 	.byte	0x04, 0x17
        /*003a*/ 	.short	(.L_17 - .L_16)
.L_16:
        /*003c*/ 	.word	0x00000000
        /*0040*/ 	.short	0x0000
        /*0042*/ 	.short	0x0000
        /*0044*/ 	.byte	0x00, 0xf4, 0x21, 0x00


	//----- nvinfo : EIATTR_SPARSE_MMA_MASK
	.align		4
.L_17:
        /*0048*/ 	.byte	0x03, 0x50
        /*004a*/ 	.short	0x0000


	//----- nvinfo : EIATTR_MAXREG_COUNT
	.align		4
        /*004c*/ 	.byte	0x03, 0x1b
        /*004e*/ 	.short	0x00ff


	//----- nvinfo : EIATTR_EXIT_INSTR_OFFSETS
	.align		4
        /*0050*/ 	.byte	0x04, 0x1c
        /*0052*/ 	.short	(.L_19 - .L_18)


	//   ....[0]....
.L_18:
        /*0054*/ 	.word	0x00000ff0


	//----- nvinfo : EIATTR_REQNTID
	.align		4
.L_19:
        /*0058*/ 	.byte	0x04, 0x10
        /*005a*/ 	.short	(.L_21 - .L_20)
.L_20:
        /*005c*/ 	.word	0x00000080
        /*0060*/ 	.word	0x00000001
        /*0064*/ 	.word	0x00000001


	//----- nvinfo : EIATTR_CBANK_PARAM_SIZE
	.align		4
.L_21:
        /*0068*/ 	.byte	0x03, 0x19
        /*006a*/ 	.short	0x001c


	//----- nvinfo : EIATTR_PARAM_CBANK
	.align		4
        /*006c*/ 	.byte	0x04, 0x0a
        /*006e*/ 	.short	(.L_23 - .L_22)
	.align		4
.L_22:
        /*0070*/ 	.word	index@(.nv.constant0.triton_poi_fused_max_pool2d_with_indices_6)
        /*0074*/ 	.short	0x0210
        /*0076*/ 	.short	0x001c


	//----- nvinfo : EIATTR_SW_WAR
	.align		4
.L_23:
        /*0078*/ 	.byte	0x04, 0x36
        /*007a*/ 	.short	(.L_25 - .L_24)
.L_24:
        /*007c*/ 	.word	0x00000008
.L_25:


//--------------------- .nv.callgraph             --------------------------
	.section	.nv.callgraph,"",@"SHT_CUDA_CALLGRAPH"
	.align	4
	.sectionentsize	8
	.align		4
        /*0000*/ 	.word	0x00000000
	.align		4
        /*0004*/ 	.word	0xffffffff
	.align		4
        /*0008*/ 	.word	0x00000000
	.align		4
        /*000c*/ 	.word	0xfffffffe
	.align		4
        /*0010*/ 	.word	0x00000000
	.align		4
        /*0014*/ 	.word	0xfffffffd
	.align		4
        /*0018*/ 	.word	0x00000000
	.align		4
        /*001c*/ 	.word	0xfffffffc


//--------------------- .text.triton_poi_fused_max_pool2d_with_indices_6 --------------------------
	.section	.text.triton_poi_fused_max_pool2d_with_indices_6,"ax",@progbits
	.sectionflags	@"SHF_BARRIERS=1"
	.align	128
        .global         triton_poi_fused_max_pool2d_with_indices_6
        .type           triton_poi_fused_max_pool2d_with_indices_6,@function
        .size           triton_poi_fused_max_pool2d_with_indices_6,(.L_x_1 - triton_poi_fused_max_pool2d_with_indices_6)
        .other          triton_poi_fused_max_pool2d_with_indices_6,@"STO_CUDA_ENTRY STV_DEFAULT"
triton_poi_fused_max_pool2d_with_indices_6:
.text.triton_poi_fused_max_pool2d_with_indices_6:
[----:B------:R-:W-:Y:S01]  /*0000*/  LDC R1, c[0x0][0x28] ;  /* 0x00000a00ff017b82 */ /* 0x000fe20000000800 */
[----:B------:R-:W1:Y:S07]  /*0010*/  S2R R0, SR_TID.X ;  /* 0x0000000000007919 */ /* 0x000e6e0000002100 */
[----:B------:R-:W2:Y:S01]  /*0020*/  LDC.64 R6, c[0x0][0x210] ;  /* 0x00008400ff067b82 */ /* 0x000ea20000000a00 */
[----:B------:R-:W-:Y:S01]  /*0030*/  ULDC.64 UR4, c[0x0][0x210] ;  /* 0x0000840000047ab9 */ /* 0x000fe20000000a00 */
[----:B------:R-:W-:Y:S01]  /*0040*/  ULDC.64 UR6, c[0x0][0x208] ;  /* 0x0000820000067ab9 */ /* 0x000fe20000000a00 */
[----:B------:R-:W3:Y:S01]  /*0050*/  S2R R4, SR_CTAID.X ;  /* 0x0000000000047919 */ /* 0x000ee20000002500 */
[----:B------:R-:W-:Y:S01]  /*0060*/  ULDC.64 UR8, c[0x0][0x220] ;  /* 0x0000880000087ab9 */ /* 0x000fe20000000a00 */
[----:B-1----:R-:W-:-:S02]  /*0070*/  IMAD.SHL.U32 R24, R0, 0x8, RZ ;  /* 0x0000000800187824 */ /* 0x002fc400078e00ff */
[----:B---3--:R-:W-:-:S03]  /*0080*/  IMAD.SHL.U32 R3, R4, 0x400, RZ ;  /* 0x0000040004037824 */ /* 0x008fc600078e00ff */
[----:B------:R-:W-:Y:S02]  /*0090*/  LOP3.LUT R24, R24, 0x3f8, RZ, 0xc0, !PT ;  /* 0x000003f818187812 */ /* 0x000fe400078ec0ff */
[----:B------:R-:W-:Y:S02]  /*00a0*/  SHF.R.S32.HI R23, RZ, 0x15, R4 ;  /* 0x00000015ff177819 */ /* 0x000fe40000011404 */
[----:B------:R-:W-:Y:S02]  /*00b0*/  LOP3.LUT R2, R3, R24, RZ, 0xfc, !PT ;  /* 0x0000001803027212 */ /* 0x000fe400078efcff */
[----:B------:R-:W-:Y:S02]  /*00c0*/  SGXT R23, R23, 0x1 ;  /* 0x000000011717781a */ /* 0x000fe40000000200 */
[----:B------:R-:W-:Y:S02]  /*00d0*/  SHF.R.S32.HI R5, RZ, 0x1f, R2 ;  /* 0x0000001fff057819 */ /* 0x000fe40000011402 */
[----:B------:R-:W-:-:S02]  /*00e0*/  LEA.HI R9, R23, R2, RZ, 0xb ;  /* 0x0000000217097211 */ /* 0x000fc400078f58ff */
[----:B------:R-:W-:-:S03]  /*00f0*/  LEA.HI R5, R5, R2, RZ, 0x6 ;  /* 0x0000000205057211 */ /* 0x000fc600078f30ff */
[----:B------:R-:W-:Y:S01]  /*0100*/  IMAD.SHL.U32 R10, R9, 0x4, RZ ;  /* 0x00000004090a7824 */ /* 0x000fe200078e00ff */
[----:B------:R-:W-:Y:S02]  /*0110*/  SHF.R.S32.HI R4, RZ, 0x6, R5 ;  /* 0x00000006ff047819 */ /* 0x000fe40000011405 */
[----:B------:R-:W-:Y:S02]  /*0120*/  LOP3.LUT R29, R5, 0xffffffc0, RZ, 0xc0, !PT ;  /* 0xffffffc0051d7812 */ /* 0x000fe400078ec0ff */
[----:B------:R-:W-:Y:S02]  /*0130*/  LEA.HI R8, R4, R4, RZ, 0x5 ;  /* 0x0000000404087211 */ /* 0x000fe400078f28ff */
[----:B------:R-:W-:Y:S01]  /*0140*/  LOP3.LUT R10, R10, 0xffffe000, RZ, 0xc0, !PT ;  /* 0xffffe0000a0a7812 */ /* 0x000fe200078ec0ff */
[----:B------:R-:W-:Y:S01]  /*0150*/  IMAD.IADD R29, R2, 0x1, -R29 ;  /* 0x00000001021d7824 */ /* 0x000fe200078e0a1d */
[----:B------:R-:W-:-:S05]  /*0160*/  LOP3.LUT R9, R8, 0x1ffffe0, RZ, 0xc0, !PT ;  /* 0x01ffffe008097812 */ /* 0x000fca00078ec0ff */
[----:B------:R-:W-:-:S04]  /*0170*/  IMAD.IADD R9, R4, 0x1, -R9 ;  /* 0x0000000104097824 */ /* 0x000fc800078e0a09 */
[----:B------:R-:W-:-:S04]  /*0180*/  IMAD R34, R9, 0x80, R10 ;  /* 0x0000008009227824 */ /* 0x000fc800078e020a */
[--C-:B------:R-:W-:Y:S01]  /*0190*/  IMAD.IADD R17, R29, 0x1, R34.reuse ;  /* 0x000000011d117824 */ /* 0x100fe200078e0222 */
[----:B------:R-:W-:Y:S02]  /*01a0*/  SHF.R.S32.HI R26, RZ, 0x1f, R34 ;  /* 0x0000001fff1a7819 */ /* 0x000fe40000011422 */
[----:B------:R-:W-:Y:S01]  /*01b0*/  IADD3 R4, P0, R29, R34, RZ ;  /* 0x000000221d047210 */ /* 0x000fe20007f1e0ff */
[----:B--2---:R-:W-:-:S03]  /*01c0*/  IMAD.WIDE R16, R17, 0x4, R6 ;  /* 0x0000000411107825 */ /* 0x004fc600078e0206 */
[----:B------:R-:W-:Y:S02]  /*01d0*/  LEA.HI.X.SX32 R5, R29, R26, 0x1, P0 ;  /* 0x0000001a1d057211 */ /* 0x000fe400000f0eff */
[C---:B------:R-:W-:Y:S01]  /*01e0*/  LEA R12, P0, R4.reuse, UR4, 0x2 ;  /* 0x00000004040c7c11 */ /* 0x040fe2000f8010ff */
[----:B------:R-:W2:Y:S03]  /*01f0*/  LDG.E.128 R16, desc[UR6][R16.64] ;  /* 0x0000000610107981 */ /* 0x000ea6000c1e1d00 */
[----:B------:R-:W-:Y:S01]  /*0200*/  LEA.HI.X R13, R4, UR5, R5, 0x2, P0 ;  /* 0x00000005040d7c11 */ /* 0x000fe200080f1405 */
[----:B------:R-:W-:-:S05]  /*0210*/  VIADD R22, R34, 0x1000 ;  /* 0x0000100022167836 */ /* 0x000fca0000000000 */
[----:B------:R-:W2:Y:S01]  /*0220*/  LDG.E.128 R12, desc[UR6][R12.64+0x100] ;  /* 0x000100060c0c7981 */ /* 0x000ea2000c1e1d00 */
[----:B------:R-:W-:-:S04]  /*0230*/  IMAD.IADD R9, R29, 0x1, R22 ;  /* 0x000000011d097824 */ /* 0x000fc800078e0216 */
[----:B------:R-:W-:-:S06]  /*0240*/  IMAD.WIDE R8, R9, 0x4, R6 ;  /* 0x0000000409087825 */ /* 0x000fcc00078e0206 */
[----:B------:R-:W3:Y:S01]  /*0250*/  LDG.E.128 R8, desc[UR6][R8.64] ;  /* 0x0000000608087981 */ /* 0x000ee2000c1e1d00 */
[----:B------:R-:W-:-:S04]  /*0260*/  LOP3.LUT R24, R3, 0x4, R24, 0xfe, !PT ;  /* 0x0000000403187812 */ /* 0x000fc800078efe18 */
[----:B------:R-:W-:-:S04]  /*0270*/  LEA.HI R23, R23, R24, RZ, 0x6 ;  /* 0x0000001817177211 */ /* 0x000fc800078f30ff */
[----:B------:R-:W-:-:S05]  /*0280*/  LOP3.LUT R25, R23, 0xffffffc0, RZ, 0xc0, !PT ;  /* 0xffffffc017197812 */ /* 0x000fca00078ec0ff */
[----:B------:R-:W-:Y:S02]  /*0290*/  IMAD.IADD R25, R24, 0x1, -R25 ;  /* 0x0000000118197824 */ /* 0x000fe400078e0a19 */
[----:B------:R-:W-:Y:S01]  /*02a0*/  VIADD R30, R34, 0x1040 ;  /* 0x00001040221e7836 */ /* 0x000fe20000000000 */
[----:B--2---:R-:W-:Y:S02]  /*02b0*/  FSETP.GT.AND P5, PT, R15, R19, PT ;  /* 0x000000130f00720b */ /* 0x004fe40003fa4000 */
[----:B------:R-:W-:Y:S02]  /*02c0*/  FSETP.GT.AND P2, PT, R14, R18, PT ;  /* 0x000000120e00720b */ /* 0x000fe40003f44000 */
[----:B------:R-:W-:Y:S02]  /*02d0*/  FSETP.GT.AND P3, PT, R12, R16, PT ;  /* 0x000000100c00720b */ /* 0x000fe40003f64000 */
[----:B------:R-:W-:Y:S02]  /*02e0*/  FSETP.GT.AND P4, PT, R13, R17, PT ;  /* 0x000000110d00720b */ /* 0x000fe40003f84000 */
[----:B------:R-:W-:-:S02]  /*02f0*/  FSETP.NAN.AND P1, PT, R15, R15, PT ;  /* 0x0000000f0f00720b */ /* 0x000fc40003f28000 */
[----:B------:R-:W-:-:S03]  /*0300*/  FSETP.NAN.AND P0, PT, R14, R14, PT ;  /* 0x0000000e0e00720b */ /* 0x000fc60003f08000 */
[----:B------:R-:W-:Y:S02]  /*0310*/  @!P5 SEL R15, R15, R19, P1 ;  /* 0x000000130f0fd207 */ /* 0x000fe40000800000 */
[----:B------:R-:W-:Y:S02]  /*0320*/  @!P2 SEL R14, R14, R18, P0 ;  /* 0x000000120e0ea207 */ /* 0x000fe40000000000 */
[----:B---3--:R-:W-:Y:S02]  /*0330*/  FSETP.NAN.AND P1, PT, R8, R8, PT ;  /* 0x000000080800720b */ /* 0x008fe40003f28000 */
[----:B------:R-:W-:Y:S02]  /*0340*/  FSETP.NAN.AND P0, PT, R12, R12, PT ;  /* 0x0000000c0c00720b */ /* 0x000fe40003f08000 */
[----:B------:R-:W-:Y:S02]  /*0350*/  P2R R5, PR, RZ, 0x4 ;  /* 0x00000004ff057803 */ /* 0x000fe40000000000 */
[----:B------:R-:W-:-:S02]  /*0360*/  FSETP.NAN.AND P2, PT, R13, R13, PT ;  /* 0x0000000d0d00720b */ /* 0x000fc40003f48000 */
[----:B------:R-:W-:Y:S02]  /*0370*/  @!P3 SEL R12, R12, R16, P0 ;  /* 0x000000100c0cb207 */ /* 0x000fe40000000000 */
[----:B------:R-:W-:Y:S02]  /*0380*/  FSETP.NAN.AND P0, PT, R9, R9, PT ;  /* 0x000000090900720b */ /* 0x000fe40003f08000 */
[----:B------:R-:W-:Y:S02]  /*0390*/  @!P4 SEL R13, R13, R17, P2 ;  /* 0x000000110d0dc207 */ /* 0x000fe40001000000 */
[----:B------:R-:W-:-:S04]  /*03a0*/  FSETP.GEU.AND P2, PT, R12, R8, PT ;  /* 0x000000080c00720b */ /* 0x000fc80003f4e000 */
[----:B------:R-:W-:Y:S02]  /*03b0*/  P2R R23, PR, RZ, 0x4 ;  /* 0x00000004ff177803 */ /* 0x000fe40000000000 */
[----:B------:R-:W-:Y:S02]  /*03c0*/  @!P1 SEL R8, R8, R12, !P2 ;  /* 0x0000000c08089207 */ /* 0x000fe40005000000 */
[----:B------:R-:W-:-:S04]  /*03d0*/  FSETP.GEU.AND P2, PT, R13, R9, PT ;  /* 0x000000090d00720b */ /* 0x000fc80003f4e000 */
[----:B------:R-:W-:Y:S02]  /*03e0*/  @!P0 SEL R9, R9, R13, !P2 ;  /* 0x0000000d09098207 */ /* 0x000fe40005000000 */
[----:B------:R-:W-:-:S04]  /*03f0*/  IADD3 R12, P0, R25, R34, RZ ;  /* 0x00000022190c7210 */ /* 0x000fc80007f1e0ff */
[----:B------:R-:W-:Y:S02]  /*0400*/  LEA.HI.X.SX32 R13, R25, R26, 0x1, P0 ;  /* 0x0000001a190d7211 */ /* 0x000fe400000f0eff */
[----:B------:R-:W-:-:S04]  /*0410*/  LEA R36, P0, R12, UR4, 0x2 ;  /* 0x000000040c247c11 */ /* 0x000fc8000f8010ff */
[----:B------:R-:W-:Y:S02]  /*0420*/  LEA.HI.X R37, R12, UR5, R13, 0x2, P0 ;  /* 0x000000050c257c11 */ /* 0x000fe400080f140d */
[-C--:B------:R-:W-:Y:S02]  /*0430*/  FSETP.NAN.AND P0, PT, R10, R10.reuse, PT ;  /* 0x0000000a0a00720b */ /* 0x080fe40003f08000 */
[----:B------:R-:W-:Y:S01]  /*0440*/  FSETP.GEU.AND P1, PT, R14, R10, PT ;  /* 0x0000000a0e00720b */ /* 0x000fe20003f2e000 */
[----:B------:R-:W-:-:S10]  /*0450*/  IMAD.IADD R17, R29, 0x1, R30 ;  /* 0x000000011d117824 */ /* 0x000fd400078e021e */
[----:B------:R-:W-:Y:S02]  /*0460*/  @!P0 SEL R10, R10, R14, !P1 ;  /* 0x0000000e0a0a8207 */ /* 0x000fe40004800000 */
[-C--:B------:R-:W-:Y:S01]  /*0470*/  FSETP.NAN.AND P0, PT, R11, R11.reuse, PT ;  /* 0x0000000b0b00720b */ /* 0x080fe20003f08000 */
[----:B------:R-:W-:Y:S01]  /*0480*/  IMAD.WIDE R16, R17, 0x4, R6 ;  /* 0x0000000411107825 */ /* 0x000fe200078e0206 */
[----:B------:R-:W-:Y:S02]  /*0490*/  P2R R26, PR, RZ, 0x2 ;  /* 0x00000002ff1a7803 */ /* 0x000fe40000000000 */
[----:B------:R-:W-:-:S09]  /*04a0*/  FSETP.GEU.AND P1, PT, R15, R11, PT ;  /* 0x0000000b0f00720b */ /* 0x000fd20003f2e000 */
[----:B------:R-:W-:Y:S02]  /*04b0*/  @!P0 SEL R11, R11, R15, !P1 ;  /* 0x0000000f0b0b8207 */ /* 0x000fe40004800000 */
[----:B------:R1:W2:Y:S01]  /*04c0*/  LDG.E.128 R12, desc[UR6][R16.64] ;  /* 0x00000006100c7981 */ /* 0x0002a2000c1e1d00 */
[----:B------:R-:W-:Y:S01]  /*04d0*/  P2R R27, PR, RZ, 0x2 ;  /* 0x00000002ff1b7803 */ /* 0x000fe20000000000 */
[----:B-1----:R-:W-:-:S04]  /*04e0*/  IMAD.IADD R17, R25, 0x1, R34 ;  /* 0x0000000119117824 */ /* 0x002fc800078e0222 */
[----:B------:R-:W-:-:S06]  /*04f0*/  IMAD.WIDE R16, R17, 0x4, R6 ;  /* 0x0000000411107825 */ /* 0x000fcc00078e0206 */
[----:B------:R-:W3:Y:S01]  /*0500*/  LDG.E.128 R16, desc[UR6][R16.64] ;  /* 0x0000000610107981 */ /* 0x000ee2000c1e1d00 */
[-C--:B--2---:R-:W-:Y:S02]  /*0510*/  FSETP.NAN.AND P0, PT, R15, R15.reuse, PT ;  /* 0x0000000f0f00720b */ /* 0x084fe40003f08000 */
[----:B------:R-:W-:-:S11]  /*0520*/  FSETP.GEU.AND P1, PT, R11, R15, PT ;  /* 0x0000000f0b00720b */ /* 0x000fd60003f2e000 */
[----:B------:R-:W-:Y:S02]  /*0530*/  @!P0 SEL R15, R15, R11, !P1 ;  /* 0x0000000b0f0f8207 */ /* 0x000fe40004800000 */
[-C--:B------:R-:W-:Y:S02]  /*0540*/  FSETP.NAN.AND P0, PT, R14, R14.reuse, PT ;  /* 0x0000000e0e00720b */ /* 0x080fe40003f08000 */
[----:B------:R-:W-:Y:S02]  /*0550*/  P2R R28, PR, RZ, 0x2 ;  /* 0x00000002ff1c7803 */ /* 0x000fe40000000000 */
[----:B------:R-:W-:-:S09]  /*0560*/  FSETP.GEU.AND P1, PT, R10, R14, PT ;  /* 0x0000000e0a00720b */ /* 0x000fd20003f2e000 */
        /* <DEDUP_REMOVED lines=9> */
[----:B------:R-:W3:Y:S01]  /*0600*/  LDG.E.128 R8, desc[UR6][R36.64+0x100] ;  /* 0x0001000624087981 */ /* 0x000ee2000c1e1d00 */
[----:B------:R-:W-:Y:S02]  /*0610*/  P2R R32, PR, RZ, 0x2 ;  /* 0x00000002ff207803 */ /* 0x000fe40000000000 */
[C---:B---3--:R-:W-:Y:S02]  /*0620*/  FSETP.GT.AND P1, PT, R9.reuse, R17, PT ;  /* 0x000000110900720b */ /* 0x048fe40003f24000 */
[----:B------:R-:W-:Y:S02]  /*0630*/  FSETP.NAN.AND P0, PT, R9, R9, PT ;  /* 0x000000090900720b */ /* 0x000fe40003f08000 */
[----:B------:R-:W-:-:S09]  /*0640*/  P2R R33, PR, RZ, 0x2 ;  /* 0x00000002ff217803 */ /* 0x000fd20000000000 */
[----:B------:R-:W-:Y:S02]  /*0650*/  @!P1 SEL R9, R9, R17, P0 ;  /* 0x0000001109099207 */ /* 0x000fe40000000000 */
[C---:B------:R-:W-:Y:S02]  /*0660*/  FSETP.GT.AND P1, PT, R10.reuse, R18, PT ;  /* 0x000000120a00720b */ /* 0x040fe40003f24000 */
[----:B------:R-:W-:Y:S02]  /*0670*/  FSETP.NAN.AND P0, PT, R10, R10, PT ;  /* 0x0000000a0a00720b */ /* 0x000fe40003f08000 */
[----:B------:R-:W-:-:S09]  /*0680*/  P2R R34, PR, RZ, 0x2 ;  /* 0x00000002ff227803 */ /* 0x000fd20000000000 */
[----:B------:R-:W-:Y:S02]  /*0690*/  @!P1 SEL R10, R10, R18, P0 ;  /* 0x000000120a0a9207 */ /* 0x000fe40000000000 */
[C---:B------:R-:W-:Y:S02]  /*06a0*/  FSETP.GT.AND P1, PT, R11.reuse, R19, PT ;  /* 0x000000130b00720b */ /* 0x040fe40003f24000 */
[----:B------:R-:W-:Y:S02]  /*06b0*/  FSETP.NAN.AND P0, PT, R11, R11, PT ;  /* 0x0000000b0b00720b */ /* 0x000fe40003f08000 */
[----:B------:R-:W-:-:S09]  /*06c0*/  P2R R35, PR, RZ, 0x2 ;  /* 0x00000002ff237803 */ /* 0x000fd20000000000 */
[----:B------:R-:W-:Y:S02]  /*06d0*/  @!P1 SEL R11, R11, R19, P0 ;  /* 0x000000130b0b9207 */ /* 0x000fe40000000000 */
[C---:B------:R-:W-:Y:S01]  /*06e0*/  FSETP.GT.AND P1, PT, R8.reuse, R16, PT ;  /* 0x000000100800720b */ /* 0x040fe20003f24000 */
[----:B------:R-:W-:Y:S01]  /*06f0*/  IMAD.IADD R17, R25, 0x1, R22 ;  /* 0x0000000119117824 */ /* 0x000fe200078e0216 */
[----:B------:R-:W-:-:S11]  /*0700*/  FSETP.NAN.AND P0, PT, R8, R8, PT ;  /* 0x000000080800720b */ /* 0x000fd60003f08000 */
[----:B------:R-:W-:Y:S01]  /*0710*/  @!P1 SEL R8, R8, R16, P0 ;  /* 0x0000001008089207 */ /* 0x000fe20000000000 */
[----:B------:R-:W-:-:S06]  /*0720*/  IMAD.WIDE R16, R17, 0x4, R6 ;  /* 0x0000000411107825 */ /* 0x000fcc00078e0206 */
[----:B------:R-:W2:Y:S01]  /*0730*/  LDG.E.128 R16, desc[UR6][R16.64] ;  /* 0x0000000610107981 */ /* 0x000ea2000c1e1d00 */
[----:B------:R-:W-:Y:S02]  /*0740*/  P2R R36, PR, RZ, 0x2 ;  /* 0x00000002ff247803 */ /* 0x000fe40000000000 */
[----:B------:R-:W-:Y:S02]  /*0750*/  P2R R24, PR, RZ, 0x4 ;  /* 0x00000004ff187803 */ /* 0x000fe40000000000 */
[----:B------:R-:W-:Y:S02]  /*0760*/  P2R R4, PR, RZ, 0x20 ;  /* 0x00000020ff047803 */ /* 0x000fe40000000000 */
[-C--:B--2---:R-:W-:Y:S02]  /*0770*/  FSETP.NAN.AND P0, PT, R19, R19.reuse, PT ;  /* 0x000000131300720b */ /* 0x084fe40003f08000 */
[----:B------:R-:W-:-:S04]  /*0780*/  FSETP.GEU.AND P1, PT, R11, R19, PT ;  /* 0x000000130b00720b */ /* 0x000fc80003f2e000 */
[----:B------:R-:W-:-:S07]  /*0790*/  P2R R22, PR, RZ, 0x2 ;  /* 0x00000002ff167803 */ /* 0x000fce0000000000 */
[----:B------:R-:W-:Y:S02]  /*07a0*/  @!P0 SEL R19, R19, R11, !P1 ;  /* 0x0000000b13138207 */ /* 0x000fe40004800000 */
[-C--:B------:R-:W-:Y:S02]  /*07b0*/  FSETP.NAN.AND P1, PT, R18, R18.reuse, PT ;  /* 0x000000121200720b */ /* 0x080fe40003f28000 */
[----:B------:R-:W-:-:S11]  /*07c0*/  FSETP.GEU.AND P0, PT, R10, R18, PT ;  /* 0x000000120a00720b */ /* 0x000fd60003f0e000 */
[----:B------:R-:W-:Y:S02]  /*07d0*/  @!P1 SEL R18, R18, R10, !P0 ;  /* 0x0000000a12129207 */ /* 0x000fe40004000000 */
[----:B------:R-:W-:Y:S02]  /*07e0*/  P2R R10, PR, RZ, 0x1 ;  /* 0x00000001ff0a7803 */ /* 0x000fe40000000000 */
[----:B------:R-:W-:-:S04]  /*07f0*/  ISETP.NE.AND P0, PT, R22, RZ, PT ;  /* 0x000000ff1600720c */ /* 0x000fc80003f05270 */
        /* <DEDUP_REMOVED lines=15> */
[----:B------:R-:W-:Y:S01]  /*08f0*/  ISETP.NE.AND P0, PT, R5, RZ, PT ;  /* 0x000000ff0500720c */ /* 0x000fe20003f05270 */
[----:B------:R-:W-:-:S04]  /*0900*/  IMAD.IADD R5, R25, 0x1, R30 ;  /* 0x0000000119057824 */ /* 0x000fc800078e021e */
[----:B------:R-:W-:-:S06]  /*0910*/  IMAD.WIDE R4, R5, 0x4, R6 ;  /* 0x0000000405047825 */ /* 0x000fcc00078e0206 */
[----:B------:R-:W2:Y:S01]  /*0920*/  LDG.E.128 R4, desc[UR6][R4.64] ;  /* 0x0000000604047981 */ /* 0x000ea2000c1e1d00 */
[-C--:B------:R-:W-:Y:S02]  /*0930*/  FSETP.NAN.AND P2, PT, R17, R17.reuse, PT ;  /* 0x000000111100720b */ /* 0x080fe40003f48000 */
[----:B------:R-:W-:Y:S02]  /*0940*/  P2R R21, PR, RZ, 0x8 ;  /* 0x00000008ff157803 */ /* 0x000fe40000000000 */
[----:B------:R-:W-:Y:S02]  /*0950*/  FSETP.NAN.AND P3, PT, R16, R16, PT ;  /* 0x000000101000720b */ /* 0x000fe40003f68000 */
[----:B------:R-:W-:Y:S02]  /*0960*/  P2R R20, PR, RZ, 0x10 ;  /* 0x00000010ff147803 */ /* 0x000fe40000000000 */
[----:B------:R-:W-:Y:S02]  /*0970*/  FSETP.GEU.AND P1, PT, R9, R17, PT ;  /* 0x000000110900720b */ /* 0x000fe40003f2e000 */
[----:B------:R-:W-:-:S03]  /*0980*/  P2R R37, PR, RZ, 0x1 ;  /* 0x00000001ff257803 */ /* 0x000fc60000000000 */
[----:B------:R-:W-:Y:S02]  /*0990*/  @!P2 SEL R17, R17, R9, !P1 ;  /* 0x000000091111a207 */ /* 0x000fe40004800000 */
[----:B------:R-:W-:Y:S02]  /*09a0*/  FSETP.GEU.AND P2, PT, R8, R16, PT ;  /* 0x000000100800720b */ /* 0x000fe40003f4e000 */
[----:B------:R-:W-:Y:S02]  /*09b0*/  ISETP.NE.AND P0, PT, R20, RZ, PT ;  /* 0x000000ff1400720c */ /* 0x000fe40003f05270 */
[----:B------:R-:W-:Y:S02]  /*09c0*/  @!P3 SEL R16, R16, R8, !P2 ;  /* 0x000000081010b207 */ /* 0x000fe40005000000 */
[----:B------:R-:W-:Y:S02]  /*09d0*/  P2R R20, PR, RZ, 0x1 ;  /* 0x00000001ff147803 */ /* 0x000fe40000000000 */
[----:B------:R-:W-:-:S04]  /*09e0*/  ISETP.NE.AND P0, PT, R21, RZ, PT ;  /* 0x000000ff1500720c */ /* 0x000fc80003f05270 */
[----:B------:R-:W-:Y:S02]  /*09f0*/  P2R R21, PR, RZ, 0x1 ;  /* 0x00000001ff157803 */ /* 0x000fe40000000000 */
        /* <DEDUP_REMOVED lines=8> */
[----:B------:R-:W1:Y:S01]  /*0a80*/  S2UR UR5, SR_CgaCtaId ;  /* 0x00000000000579c3 */ /* 0x000e620000008800 */
[----:B------:R-:W-:Y:S01]  /*0a90*/  UMOV UR4, 0x400 ;  /* 0x0000040000047882 */ /* 0x000fe20000000000 */
[----:B------:R-:W-:Y:S01]  /*0aa0*/  IMAD.SHL.U32 R0, R0, 0x4, RZ ;  /* 0x0000000400007824 */ /* 0x000fe200078e00ff */
[----:B-1----:R-:W-:-:S04]  /*0ab0*/  UPRMT UR4, UR5, 0x654, UR4 ;  /* 0x0000065405047896 */ /* 0x002fc80008000004 */
[----:B------:R-:W-:-:S04]  /*0ac0*/  LOP3.LUT R0, R0, 0x1fc, RZ, 0xc0, !PT ;  /* 0x000001fc00007812 */ /* 0x000fc800078ec0ff */
[----:B------:R-:W-:Y:S02]  /*0ad0*/  LEA R30, R0, UR4, 0x2 ;  /* 0x00000004001e7c11 */ /* 0x000fe4000f8e10ff */
[-C--:B--2---:R-:W-:Y:S02]  /*0ae0*/  FSETP.NAN.AND P4, PT, R7, R7.reuse, PT ;  /* 0x000000070700720b */ /* 0x084fe40003f88000 */
[----:B------:R-:W-:Y:S02]  /*0af0*/  FSETP.NAN.AND P5, PT, R6, R6, PT ;  /* 0x000000060600720b */ /* 0x000fe40003fa8000 */
[----:B------:R-:W-:Y:S02]  /*0b00*/  FSETP.GEU.AND P3, PT, R19, R7, PT ;  /* 0x000000071300720b */ /* 0x000fe40003f6e000 */
[----:B------:R-:W-:Y:S02]  /*0b10*/  FSETP.NAN.AND P6, PT, R5, R5, PT ;  /* 0x000000050500720b */ /* 0x000fe40003fc8000 */
[----:B------:R-:W-:-:S05]  /*0b20*/  FSETP.NAN.AND P0, PT, R4, R4, PT ;  /* 0x000000040400720b */ /* 0x000fca0003f08000 */
[----:B------:R-:W-:Y:S02]  /*0b30*/  @!P4 SEL R7, R7, R19, !P3 ;  /* 0x000000130707c207 */ /* 0x000fe40005800000 */
[----:B------:R-:W-:-:S04]  /*0b40*/  FSETP.GEU.AND P4, PT, R18, R6, PT ;  /* 0x000000061200720b */ /* 0x000fc80003f8e000 */
[----:B------:R-:W-:Y:S02]  /*0b50*/  @!P5 SEL R6, R6, R18, !P4 ;  /* 0x000000120606d207 */ /* 0x000fe40006000000 */
[----:B------:R-:W-:-:S04]  /*0b60*/  FSETP.GEU.AND P5, PT, R17, R5, PT ;  /* 0x000000051100720b */ /* 0x000fc80003fae000 */
[----:B------:R-:W-:Y:S02]  /*0b70*/  @!P6 SEL R5, R5, R17, !P5 ;  /* 0x000000110505e207 */ /* 0x000fe40006800000 */
[----:B------:R-:W-:-:S04]  /*0b80*/  FSETP.GEU.AND P6, PT, R16, R4, PT ;  /* 0x000000041000720b */ /* 0x000fc80003fce000 */
[----:B------:R-:W-:Y:S02]  /*0b90*/  @!P0 SEL R4, R4, R16, !P6 ;  /* 0x0000001004048207 */ /* 0x000fe40007000000 */
[----:B------:R-:W-:-:S04]  /*0ba0*/  ISETP.NE.AND P0, PT, R21, RZ, PT ;  /* 0x000000ff1500720c */ /* 0x000fc80003f05270 */
[----:B------:R-:W-:Y:S02]  /*0bb0*/  SEL R8, RZ, 0x1, !P0 ;  /* 0x00000001ff087807 */ /* 0x000fe40004000000 */
        /* <DEDUP_REMOVED lines=11> */
[----:B------:R-:W-:Y:S02]  /*0c70*/  SEL R8, R8, 0x2, P0 ;  /* 0x0000000208087807 */ /* 0x000fe40000000000 */
[----:B------:R-:W-:-:S04]  /*0c80*/  ISETP.NE.AND P0, PT, R24, RZ, PT ;  /* 0x000000ff1800720c */ /* 0x000fc80003f05270 */
[----:B------:R-:W-:Y:S02]  /*0c90*/  SEL R16, R16, 0x2, P0 ;  /* 0x0000000210107807 */ /* 0x000fe40000000000 */
[----:B------:R-:W-:-:S04]  /*0ca0*/  ISETP.NE.AND P0, PT, R26, RZ, PT ;  /* 0x000000ff1a00720c */ /* 0x000fc80003f05270 */
[----:B------:R-:W-:Y:S02]  /*0cb0*/  SEL R18, R18, 0x2, P0 ;  /* 0x0000000212127807 */ /* 0x000fe40000000000 */
[----:B------:R-:W-:Y:S02]  /*0cc0*/  ISETP.NE.AND P0, PT, R22, RZ, PT ;  /* 0x000000ff1600720c */ /* 0x000fe40003f05270 */
[----:B------:R-:W-:Y:S01]  /*0cd0*/  SEL R21, R18, 0x3, P1 ;  /* 0x0000000312157807 */ /* 0x000fe20000800000 */
[----:B------:R-:W1:Y:S01]  /*0ce0*/  LDC.64 R22, c[0x0][0x218] ;  /* 0x00008600ff167b82 */ /* 0x000e620000000a00 */
[----:B------:R-:W-:Y:S02]  /*0cf0*/  SEL R17, R17, 0x2, P0 ;  /* 0x0000000211117807 */ /* 0x000fe40000000000 */
[----:B------:R-:W-:-:S04]  /*0d00*/  ISETP.NE.AND P1, PT, R29, RZ, PT ;  /* 0x000000ff1d00720c */ /* 0x000fc80003f25270 */
[----:B------:R-:W-:Y:S02]  /*0d10*/  SEL R26, R17, 0x3, P1 ;  /* 0x00000003111a7807 */ /* 0x000fe40000800000 */
[----:B------:R-:W-:-:S04]  /*0d20*/  ISETP.NE.AND P1, PT, R31, RZ, PT ;  /* 0x000000ff1f00720c */ /* 0x000fc80003f25270 */
[----:B------:R-:W-:Y:S02]  /*0d30*/  SEL R24, R16, 0x3, P1 ;  /* 0x0000000310187807 */ /* 0x000fe40000800000 */
[----:B------:R-:W-:-:S04]  /*0d40*/  ISETP.NE.AND P1, PT, R32, RZ, PT ;  /* 0x000000ff2000720c */ /* 0x000fc80003f25270 */
[----:B------:R-:W-:Y:S02]  /*0d50*/  SEL R27, R8, 0x3, P1 ;  /* 0x00000003081b7807 */ /* 0x000fe40000800000 */
[----:B------:R-:W2:Y:S01]  /*0d60*/  S2R R8, SR_TID.X ;  /* 0x0000000000087919 */ /* 0x000ea20000002100 */
[----:B------:R-:W-:Y:S01]  /*0d70*/  ISETP.NE.AND P0, PT, R11, RZ, PT ;  /* 0x000000ff0b00720c */ /* 0x000fe20003f05270 */
[----:B--2---:R-:W-:-:S05]  /*0d80*/  IMAD.SHL.U32 R8, R8, 0x8, RZ ;  /* 0x0000000808087824 */ /* 0x004fca00078e00ff */
[----:B------:R-:W-:-:S04]  /*0d90*/  LOP3.LUT R8, R8, 0x3f8, RZ, 0xc0, !PT ;  /* 0x000003f808087812 */ /* 0x000fc800078ec0ff */
[----:B------:R-:W-:Y:S01]  /*0da0*/  LEA R29, R8, UR4, 0x2 ;  /* 0x00000004081d7c11 */ /* 0x000fe2000f8e10ff */
[----:B------:R-:W-:-:S04]  /*0db0*/  ULDC.64 UR4, c[0x0][0x218] ;  /* 0x0000860000047ab9 */ /* 0x000fc80000000a00 */
[----:B------:R-:W-:Y:S04]  /*0dc0*/  STS.128 [R29], R12 ;  /* 0x0000000c1d007388 */ /* 0x000fe80000000c00 */
[----:B------:R2:W-:Y:S01]  /*0dd0*/  STS.128 [R29+0x10], R4 ;  /* 0x000010041d007388 */ /* 0x0005e20000000c00 */
[----:B------:R-:W-:Y:S01]  /*0de0*/  SEL R19, R19, 0x2, P0 ;  /* 0x0000000213137807 */ /* 0x000fe20000000000 */
[----:B------:R-:W-:Y:S01]  /*0df0*/  BAR.SYNC.DEFER_BLOCKING 0x0 ;  /* 0x0000000000007b1d */ /* 0x000fe20000010000 */
[----:B------:R-:W-:Y:S02]  /*0e00*/  ISETP.NE.AND P0, PT, R10, RZ, PT ;  /* 0x000000ff0a00720c */ /* 0x000fe40003f05270 */
[----:B------:R-:W-:Y:S02]  /*0e10*/  ISETP.NE.AND P1, PT, R9, RZ, PT ;  /* 0x000000ff0900720c */ /* 0x000fe40003f25270 */
[----:B------:R-:W-:-:S02]  /*0e20*/  SEL R25, R19, 0x3, P3 ;  /* 0x0000000313197807 */ /* 0x000fc40001800000 */
[----:B------:R-:W-:Y:S01]  /*0e30*/  SEL R20, R20, 0x2, P0 ;  /* 0x0000000214147807 */ /* 0x000fe20000000000 */
[----:B------:R-:W3:Y:S04]  /*0e40*/  LDS.128 R8, [R30] ;  /* 0x000000001e087984 */ /* 0x000ee80000000c00 */
[----:B------:R-:W4:Y:S01]  /*0e50*/  LDS.128 R16, [R30+0x800] ;  /* 0x000800001e107984 */ /* 0x000f220000000c00 */
[----:B------:R-:W-:Y:S02]  /*0e60*/  ISETP.NE.AND P0, PT, R36, RZ, PT ;  /* 0x000000ff2400720c */ /* 0x000fe40003f05270 */
[----:B------:R-:W-:Y:S02]  /*0e70*/  ISETP.NE.AND P3, PT, R33, RZ, PT ;  /* 0x000000ff2100720c */ /* 0x000fe40003f65270 */
[----:B------:R-:W-:-:S02]  /*0e80*/  PRMT R21, R26, 0x3340, R21 ;  /* 0x000033401a157816 */ /* 0x000fc40000000015 */
[----:B------:R-:W-:Y:S02]  /*0e90*/  SEL R28, R20, 0x3, P4 ;  /* 0x00000003141c7807 */ /* 0x000fe40002000000 */
[----:B------:R-:W-:Y:S02]  /*0ea0*/  SEL R26, RZ, 0x1, !P3 ;  /* 0x00000001ff1a7807 */ /* 0x000fe40005800000 */
[----:B------:R-:W-:Y:S02]  /*0eb0*/  SEL R20, RZ, 0x1, !P0 ;  /* 0x00000001ff147807 */ /* 0x000fe40004000000 */
[----:B------:R-:W-:Y:S02]  /*0ec0*/  SEL R26, R26, 0x2, P1 ;  /* 0x000000021a1a7807 */ /* 0x000fe40000800000 */
[----:B------:R-:W-:Y:S02]  /*0ed0*/  SEL R20, R20, 0x2, P2 ;  /* 0x0000000214147807 */ /* 0x000fe40001000000 */
[----:B--2---:R-:W-:-:S02]  /*0ee0*/  LOP3.LUT R5, R3, R0, RZ, 0xfc, !PT ;  /* 0x0000000003057212 */ /* 0x004fc400078efcff */
[----:B------:R-:W-:Y:S02]  /*0ef0*/  SEL R26, R26, 0x3, P5 ;  /* 0x000000031a1a7807 */ /* 0x000fe40002800000 */
[----:B------:R-:W-:Y:S02]  /*0f00*/  SEL R7, R20, 0x3, P6 ;  /* 0x0000000314077807 */ /* 0x000fe40003000000 */
[----:B------:R-:W-:Y:S02]  /*0f10*/  SHF.R.S32.HI R0, RZ, 0x1f, R3 ;  /* 0x0000001fff007819 */ /* 0x000fe40000011403 */
[----:B------:R-:W-:Y:S02]  /*0f20*/  LEA R4, P0, R5, UR4, 0x2 ;  /* 0x0000000405047c11 */ /* 0x000fe4000f8010ff */
[----:B------:R-:W-:Y:S02]  /*0f30*/  PRMT R24, R27, 0x3340, R24 ;  /* 0x000033401b187816 */ /* 0x000fe40000000018 */
[----:B------:R-:W-:-:S02]  /*0f40*/  PRMT R25, R28, 0x3340, R25 ;  /* 0x000033401c197816 */ /* 0x000fc40000000019 */
[----:B------:R-:W-:Y:S02]  /*0f50*/  IADD3 R6, P1, R2, UR8, RZ ;  /* 0x0000000802067c10 */ /* 0x000fe4000ff3e0ff */
[----:B------:R-:W-:Y:S01]  /*0f60*/  PRMT R26, R7, 0x3340, R26 ;  /* 0x00003340071a7816 */ /* 0x000fe2000000001a */
[C---:B-1----:R-:W-:Y:S01]  /*0f70*/  IMAD.WIDE R22, R5.reuse, 0x4, R22 ;  /* 0x0000000405167825 */ /* 0x042fe200078e0216 */
[----:B------:R-:W-:Y:S02]  /*0f80*/  LEA.HI.X R5, R5, UR5, R0, 0x2, P0 ;  /* 0x0000000505057c11 */ /* 0x000fe400080f1400 */
[----:B------:R-:W-:Y:S02]  /*0f90*/  LEA.HI.X.SX32 R7, R2, UR9, 0x1, P1 ;  /* 0x0000000902077c11 */ /* 0x000fe400088f0eff */
[----:B------:R-:W-:Y:S02]  /*0fa0*/  PRMT R24, R24, 0x5410, R21 ;  /* 0x0000541018187816 */ /* 0x000fe40000000015 */
[----:B------:R-:W-:Y:S01]  /*0fb0*/  PRMT R25, R26, 0x5410, R25 ;  /* 0x000054101a197816 */ /* 0x000fe20000000019 */
[----:B---3--:R-:W-:Y:S04]  /*0fc0*/  STG.E.128 desc[UR6][R22.64], R8 ;  /* 0x0000000816007986 */ /* 0x008fe8000c101d06 */
[----:B----4-:R-:W-:Y:S04]  /*0fd0*/  STG.E.128 desc[UR6][R4.64+0x800], R16 ;  /* 0x0008001004007986 */ /* 0x010fe8000c101d06 */
[----:B------:R-:W-:Y:S01]  /*0fe0*/  STG.E.64 desc[UR6][R6.64], R24 ;  /* 0x0000001806007986 */ /* 0x000fe2000c101b06 */
[----:B------:R-:W-:Y:S05]  /*0ff0*/  EXIT ;  /* 0x000000000000794d */ /* 0x000fea0003800000 */
.L_x_0:
[----:B------:R-:W-:-:S00]  /*1000*/  BRA `(.L_x_0) ;  /* 0xfffffffc00fc7947 */ /* 0x000fc0000383ffff */
[----:B------:R-:W-:-:S00]  /*1010*/  NOP ;  /* 0x0000000000007918 */ /* 0x000fc00000000000 */
        /* <DEDUP_REMOVED lines=14> */
.L_x_1:


//--------------------- .nv.shared.triton_poi_fused_max_pool2d_with_indices_6 --------------------------
	.section	.nv.shared.triton_poi_fused_max_pool2d_with_indices_6,"aw",@nobits
	.sectionflags	@""
	.align	16
	.zero		1024


//--------------------- .nv.constant0.triton_poi_fused_max_pool2d_with_indices_6 --------------------------
	.section	.nv.constant0.triton_poi_fused_max_pool2d_with_indices_6,"a",@progbits
	.sectionflags	@""
	.align	4
.nv.constant0.triton_poi_fused_max_pool2d_with_indices_6:
	.zero		556
